//
// Generated by NVIDIA NVVM Compiler
//
// Compiler Build ID: CL-36424714
// Cuda compilation tools, release 13.0, V13.0.88
// Based on NVVM 20.0.0
//

.version 9.0
.target sm_100
.address_size 64

	// .globl	_Z6kernelxfPf

.visible .entry _Z6kernelxfPf(
	.param .u64 _Z6kernelxfPf_param_0,
	.param .f32 _Z6kernelxfPf_param_1,
	.param .u64 .ptr .align 1 _Z6kernelxfPf_param_2
)
{
	.reg .pred 	%p<2>;
	.reg .b32 	%r<8>;
	.reg .b32 	%f<9>;
	.reg .b64 	%rd<7>;

	ld.param.u64 	%rd3, [_Z6kernelxfPf_param_0];
	ld.param.f32 	%f1, [_Z6kernelxfPf_param_1];
	ld.param.u64 	%rd2, [_Z6kernelxfPf_param_2];
	mov.u32 	%r1, %ctaid.y;
	mov.u32 	%r2, %ctaid.x;
	mov.u32 	%r3, %ntid.x;
	mov.u32 	%r4, %tid.x;
	mad.lo.s32 	%r5, %r2, %r3, %r4;
	mad.lo.s32 	%r6, %r1, 33553920, %r5;
	cvt.u64.u32 	%rd1, %r6;
	setp.lt.s64 	%p1, %rd3, %rd1;
	@%p1 bra 	$L__BB0_2;
	cvt.u32.u64 	%r7, %rd1;
	cvta.to.global.u64 	%rd4, %rd2;
	cvt.rn.f32.u32 	%f2, %r7;
	fma.rn.f32 	%f3, %f1, %f2, 0f3F800000;
	add.f32 	%f4, %f3, 0fBF800000;
	sqrt.rn.f32 	%f5, %f4;
	add.f32 	%f6, %f3, 0fC0400000;
	rcp.rn.f32 	%f7, %f6;
	add.f32 	%f8, %f7, %f5;
	shl.b64 	%rd5, %rd1, 2;
	add.s64 	%rd6, %rd4, %rd5;
	st.global.f32 	[%rd6], %f8;
$L__BB0_2:
	ret;

}


// ===== COMPILED SASS (sm_100) =====

	.target	sm_100

	.elftype	@"ET_EXEC"


//--------------------- .note.nv.tkinfo           --------------------------
	.section	.note.nv.tkinfo,"",@"SHT_NOTE"
	.sectionflags	@"SHF_NOTE_NV_TKINFO"
	.tkinfo
        /*0018*/ 	.word	0x00000002
        /*0030*/ 	.string	""
        /*0030*/ 	.string	"ptxas"
        /*0030*/ 	.string	"Cuda compilation tools, release 13.0, V13.0.88"
        /*0030*/ 	.string	"Build cuda_13.0.r13.0/compiler.36424714_0"
        /*0030*/ 	.string	"-arch sm_100 -m 64 "



//--------------------- .note.nv.cuinfo           --------------------------
	.section	.note.nv.cuinfo,"",@"SHT_NOTE"
	.sectionflags	@"SHF_NOTE_NV_CUINFO"
        /*0018*/ 	.short	0x0002
        /*001a*/ 	.short	0x0064
        /*001c*/ 	.short	0x0082
	.zero		2


//--------------------- .nv.info                  --------------------------
	.section	.nv.info,"",@"SHT_CUDA_INFO"
	.align	4


	//----- nvinfo : EIATTR_REGCOUNT
	.align		4
        /*0000*/ 	.byte	0x04, 0x2f
        /*0002*/ 	.short	(.L_1 - .L_0)
	.align		4
.L_0:
        /*0004*/ 	.word	index@(_Z6kernelxfPf)
        /*0008*/ 	.word	0x0000000f


	//----- nvinfo : EIATTR_FRAME_SIZE
	.align		4
.L_1:
        /*000c*/ 	.byte	0x04, 0x11
        /*000e*/ 	.short	(.L_3 - .L_2)
	.align		4
.L_2:
        /*0010*/ 	.word	index@($__internal_1_$__cuda_sm20_sqrt_rn_f32_slowpath)
        /*0014*/ 	.word	0x00000000


	//----- nvinfo : EIATTR_FRAME_SIZE
	.align		4
.L_3:
        /*0018*/ 	.byte	0x04, 0x11
        /*001a*/ 	.short	(.L_5 - .L_4)
	.align		4
.L_4:
        /*001c*/ 	.word	index@($__internal_0_$__cuda_sm20_rcp_rn_f32_slowpath)
        /*0020*/ 	.word	0x00000000


	//----- nvinfo : EIATTR_FRAME_SIZE
	.align		4
.L_5:
        /*0024*/ 	.byte	0x04, 0x11
        /*0026*/ 	.short	(.L_7 - .L_6)
	.align		4
.L_6:
        /*0028*/ 	.word	index@(_Z6kernelxfPf)
        /*002c*/ 	.word	0x00000000


	//----- nvinfo : EIATTR_MIN_STACK_SIZE
	.align		4
.L_7:
        /*0030*/ 	.byte	0x04, 0x12
        /*0032*/ 	.short	(.L_9 - .L_8)
	.align		4
.L_8:
        /*0034*/ 	.word	index@(_Z6kernelxfPf)
        /*0038*/ 	.word	0x00000000
.L_9:


//--------------------- .nv.compat                --------------------------
	.section	.nv.compat,"",@"SHT_CUDA_COMPAT_INFO"
	.align	4
        /*0000*/ 	.byte	0x02, 0x09, 0x00, 0x00, 0x02, 0x02, 0x01, 0x00, 0x02, 0x05, 0x05, 0x00, 0x03, 0x07, 0x01, 0x01
        /*0010*/ 	.byte	0x02, 0x03, 0x00, 0x00, 0x02, 0x06, 0x01, 0x00, 0x04, 0x0b, 0x08, 0x00, 0x01, 0x00, 0x00, 0x00
        /*0020*/ 	.byte	0x00, 0x00, 0x00, 0x00


//--------------------- .nv.info._Z6kernelxfPf    --------------------------
	.section	.nv.info._Z6kernelxfPf,"",@"SHT_CUDA_INFO"
	.sectionflags	@""
	.align	4


	//----- nvinfo : EIATTR_CUDA_API_VERSION
	.align		4
        /*0000*/ 	.byte	0x04, 0x37
        /*0002*/ 	.short	(.L_11 - .L_10)
.L_10:
        /*0004*/ 	.word	0x00000082


	//----- nvinfo : EIATTR_KPARAM_INFO
	.align		4
.L_11:
        /*0008*/ 	.byte	0x04, 0x17
        /*000a*/ 	.short	(.L_13 - .L_12)
.L_12:
        /*000c*/ 	.word	0x00000000
        /*0010*/ 	.short	0x0002
        /*0012*/ 	.short	0x0010
        /*0014*/ 	.byte	0x00, 0xf5, 0x21, 0x00


	//----- nvinfo : EIATTR_KPARAM_INFO
	.align		4
.L_13:
        /*0018*/ 	.byte	0x04, 0x17
        /*001a*/ 	.short	(.L_15 - .L_14)
.L_14:
        /*001c*/ 	.word	0x00000000
        /*0020*/ 	.short	0x0001
        /*0022*/ 	.short	0x0008
        /*0024*/ 	.byte	0x00, 0xf0, 0x11, 0x00


	//----- nvinfo : EIATTR_KPARAM_INFO
	.align		4
.L_15:
        /*0028*/ 	.byte	0x04, 0x17
        /*002a*/ 	.short	(.L_17 - .L_16)
.L_16:
        /*002c*/ 	.word	0x00000000
        /*0030*/ 	.short	0x0000
        /*0032*/ 	.short	0x0000
        /*0034*/ 	.byte	0x00, 0xf0, 0x21, 0x00


	//----- nvinfo : EIATTR_SPARSE_MMA_MASK
	.align		4
.L_17:
        /*0038*/ 	.byte	0x03, 0x50
        /*003a*/ 	.short	0x0000


	//----- nvinfo : EIATTR_MAXREG_COUNT
	.align		4
        /*003c*/ 	.byte	0x03, 0x1b
        /*003e*/ 	.short	0x00ff


	//----- nvinfo : EIATTR_MERCURY_ISA_VERSION
	.align		4
        /*0040*/ 	.byte	0x03, 0x5f
        /*0042*/ 	.short	0x0101


	//----- nvinfo : EIATTR_VRC_CTA_INIT_COUNT
	.align		4
        /*0044*/ 	.byte	0x02, 0x4a
	.zero		1
	.zero		1


	//----- nvinfo : EIATTR_EXIT_INSTR_OFFSETS
	.align		4
        /*0048*/ 	.byte	0x04, 0x1c
        /*004a*/ 	.short	(.L_19 - .L_18)


	//   ....[0]....
.L_18:
        /*004c*/ 	.word	0x000000a0


	//   ....[1]....
        /*0050*/ 	.word	0x00000330


	//----- nvinfo : EIATTR_CRS_STACK_SIZE
	.align		4
.L_19:
        /*0054*/ 	.byte	0x04, 0x1e
        /*0056*/ 	.short	(.L_21 - .L_20)
.L_20:
        /*0058*/ 	.word	0x00000000


	//----- nvinfo : EIATTR_CBANK_PARAM_SIZE
	.align		4
.L_21:
        /*005c*/ 	.byte	0x03, 0x19
        /*005e*/ 	.short	0x0018


	//----- nvinfo : EIATTR_PARAM_CBANK
	.align		4
        /*0060*/ 	.byte	0x04, 0x0a
        /*0062*/ 	.short	(.L_23 - .L_22)
	.align		4
.L_22:
        /*0064*/ 	.word	index@(.nv.constant0._Z6kernelxfPf)
        /*0068*/ 	.short	0x0380
        /*006a*/ 	.short	0x0018


	//----- nvinfo : EIATTR_SW_WAR
	.align		4
.L_23:
        /*006c*/ 	.byte	0x04, 0x36
        /*006e*/ 	.short	(.L_25 - .L_24)
.L_24:
        /*0070*/ 	.word	0x00000008
.L_25:


//--------------------- .nv.callgraph             --------------------------
	.section	.nv.callgraph,"",@"SHT_CUDA_CALLGRAPH"
	.align	4
	.sectionentsize	8
	.align		4
        /*0000*/ 	.word	0x00000000
	.align		4
        /*0004*/ 	.word	0xffffffff
	.align		4
        /*0008*/ 	.word	0x00000000
	.align		4
        /*000c*/ 	.word	0xfffffffe
	.align		4
        /*0010*/ 	.word	0x00000000
	.align		4
        /*0014*/ 	.word	0xfffffffd
	.align		4
        /*0018*/ 	.word	0x00000000
	.align		4
        /*001c*/ 	.word	0xfffffffc


//--------------------- .text._Z6kernelxfPf       --------------------------
	.section	.text._Z6kernelxfPf,"ax",@progbits
	.align	128
        .global         _Z6kernelxfPf
        .type           _Z6kernelxfPf,@function
        .size           _Z6kernelxfPf,(.L_x_14 - _Z6kernelxfPf)
        .other          _Z6kernelxfPf,@"STO_CUDA_ENTRY STV_DEFAULT"
_Z6kernelxfPf:
.text._Z6kernelxfPf:
[----:B------:R-:W-:Y:S01]  /*0000*/  LDC R1, c[0x0][0x37c] ;  /* 0x0000df00ff017b82 */ /* 0x000fe20000000800 */
[----:B------:R-:W0:Y:S07]  /*0010*/  S2R R2, SR_TID.X ;  /* 0x0000000000027919 */ /* 0x000e2e0000002100 */
[----:B------:R-:W0:Y:S01]  /*0020*/  S2UR UR4, SR_CTAID.X ;  /* 0x00000000000479c3 */ /* 0x000e220000002500 */
[----:B------:R-:W1:Y:S01]  /*0030*/  LDCU.64 UR6, c[0x0][0x380] ;  /* 0x00007000ff0677ac */ /* 0x000e620008000a00 */
[----:B------:R-:W2:Y:S06]  /*0040*/  S2R R0, SR_CTAID.Y ;  /* 0x0000000000007919 */ /* 0x000eac0000002600 */
[----:B------:R-:W0:Y:S02]  /*0050*/  LDC R3, c[0x0][0x360] ;  /* 0x0000d800ff037b82 */ /* 0x000e240000000800 */
[----:B0-----:R-:W-:-:S04]  /*0060*/  IMAD R3, R3, UR4, R2 ;  /* 0x0000000403037c24 */ /* 0x001fc8000f8e0202 */
[----:B--2---:R-:W-:-:S05]  /*0070*/  IMAD R3, R0, 0x1fffe00, R3 ;  /* 0x01fffe0000037824 */ /* 0x004fca00078e0203 */
[----:B-1----:R-:W-:-:S04]  /*0080*/  ISETP.GT.U32.AND P0, PT, R3, UR6, PT ;  /* 0x0000000603007c0c */ /* 0x002fc8000bf04070 */
[----:B------:R-:W-:-:S13]  /*0090*/  ISETP.GT.AND.EX P0, PT, RZ, UR7, PT, P0 ;  /* 0x00000007ff007c0c */ /* 0x000fda000bf04300 */
[----:B------:R-:W-:Y:S05]  /*00a0*/  @P0 EXIT ;  /* 0x000000000000094d */ /* 0x000fea0003800000 */
[----:B------:R-:W0:Y:S01]  /*00b0*/  LDC R5, c[0x0][0x388] ;  /* 0x0000e200ff057b82 */ /* 0x000e220000000800 */
[----:B------:R-:W-:Y:S01]  /*00c0*/  I2FP.F32.U32 R0, R3 ;  /* 0x0000000300007245 */ /* 0x000fe20000201000 */
[----:B------:R-:W-:Y:S04]  /*00d0*/  BSSY.RECONVERGENT B0, `(.L_x_0) ;  /* 0x0000011000007945 */ /* 0x000fe80003800200 */
[----:B0-----:R-:W-:-:S04]  /*00e0*/  FFMA R2, R0, R5, 1 ;  /* 0x3f80000000027423 */ /* 0x001fc80000000005 */
[----:B------:R-:W-:-:S04]  /*00f0*/  FADD R0, R2, -1 ;  /* 0xbf80000002007421 */ /* 0x000fc80000000000 */
[----:B------:R-:W-:Y:S01]  /*0100*/  VIADD R4, R0, 0xf3000000 ;  /* 0xf300000000047836 */ /* 0x000fe20000000000 */
[----:B------:R0:W1:Y:S04]  /*0110*/  MUFU.RSQ R5, R0 ;  /* 0x0000000000057308 */ /* 0x0000680000001400 */
[----:B------:R-:W-:-:S13]  /*0120*/  ISETP.GT.U32.AND P0, PT, R4, 0x727fffff, PT ;  /* 0x727fffff0400780c */ /* 0x000fda0003f04070 */
[----:B01----:R-:W-:Y:S05]  /*0130*/  @!P0 BRA `(.L_x_1) ;  /* 0x0000000000188947 */ /* 0x003fea0003800000 */
[----:B------:R-:W-:Y:S01]  /*0140*/  BSSY.RECONVERGENT B1, `(.L_x_2) ;  /* 0x0000003000017945 */ /* 0x000fe20003800200 */
[----:B------:R-:W-:-:S07]  /*0150*/  MOV R9, 0x170 ;  /* 0x0000017000097802 */ /* 0x000fce0000000f00 */
[----:B------:R-:W-:Y:S05]  /*0160*/  CALL.REL.NOINC `($__internal_1_$__cuda_sm20_sqrt_rn_f32_slowpath) ;  /* 0x0000000400447944 */ /* 0x000fea0003c00000 */
[----:B------:R-:W-:Y:S05]  /*0170*/  BSYNC.RECONVERGENT B1 ;  /* 0x0000000000017941 */ /* 0x000fea0003800200 */
.L_x_2:
[----:B------:R-:W-:Y:S01]  /*0180*/  IMAD.MOV.U32 R4, RZ, RZ, R0 ;  /* 0x000000ffff047224 */ /* 0x000fe200078e0000 */
[----:B------:R-:W-:Y:S06]  /*0190*/  BRA `(.L_x_3) ;  /* 0x0000000000107947 */ /* 0x000fec0003800000 */
.L_x_1:
[----:B------:R-:W-:Y:S01]  /*01a0*/  FMUL.FTZ R7, R0, R5 ;  /* 0x0000000500077220 */ /* 0x000fe20000410000 */
[----:B------:R-:W-:-:S03]  /*01b0*/  FMUL.FTZ R4, R5, 0.5 ;  /* 0x3f00000005047820 */ /* 0x000fc60000410000 */
[----:B------:R-:W-:-:S04]  /*01c0*/  FFMA R0, -R7, R7, R0 ;  /* 0x0000000707007223 */ /* 0x000fc80000000100 */
[----:B------:R-:W-:-:S07]  /*01d0*/  FFMA R4, R0, R4, R7 ;  /* 0x0000000400047223 */ /* 0x000fce0000000007 */
.L_x_3:
[----:B------:R-:W-:Y:S05]  /*01e0*/  BSYNC.RECONVERGENT B0 ;  /* 0x0000000000007941 */ /* 0x000fea0003800200 */
.L_x_0:
[----:B------:R-:W-:Y:S01]  /*01f0*/  FADD R0, R2, -3 ;  /* 0xc040000002007421 */ /* 0x000fe20000000000 */
[----:B------:R-:W0:Y:S01]  /*0200*/  LDCU.64 UR4, c[0x0][0x358] ;  /* 0x00006b00ff0477ac */ /* 0x000e220008000a00 */
[----:B------:R-:W-:Y:S03]  /*0210*/  BSSY.RECONVERGENT B0, `(.L_x_4) ;  /* 0x000000c000007945 */ /* 0x000fe60003800200 */
[----:B------:R-:W-:-:S04]  /*0220*/  IADD3 R2, PT, PT, R0, 0x1800000, RZ ;  /* 0x0180000000027810 */ /* 0x000fc80007ffe0ff */
[----:B------:R-:W-:-:S04]  /*0230*/  LOP3.LUT R2, R2, 0x7f800000, RZ, 0xc0, !PT ;  /* 0x7f80000002027812 */ /* 0x000fc800078ec0ff */
[----:B------:R-:W-:-:S13]  /*0240*/  ISETP.GT.U32.AND P0, PT, R2, 0x1ffffff, PT ;  /* 0x01ffffff0200780c */ /* 0x000fda0003f04070 */
[----:B0-----:R-:W-:Y:S05]  /*0250*/  @P0 BRA `(.L_x_5) ;  /* 0x00000000000c0947 */ /* 0x001fea0003800000 */
[----:B------:R-:W-:-:S07]  /*0260*/  MOV R6, 0x280 ;  /* 0x0000028000067802 */ /* 0x000fce0000000f00 */
[----:B------:R-:W-:Y:S05]  /*0270*/  CALL.REL.NOINC `($__internal_0_$__cuda_sm20_rcp_rn_f32_slowpath) ;  /* 0x0000000000307944 */ /* 0x000fea0003c00000 */
[----:B------:R-:W-:Y:S05]  /*0280*/  BRA `(.L_x_6) ;  /* 0x0000000000107947 */ /* 0x000fea0003800000 */
.L_x_5:
[----:B------:R-:W0:Y:S02]  /*0290*/  MUFU.RCP R5, R0 ;  /* 0x0000000000057308 */ /* 0x000e240000001000 */
[----:B0-----:R-:W-:-:S04]  /*02a0*/  FFMA R2, R0, R5, -1 ;  /* 0xbf80000000027423 */ /* 0x001fc80000000005 */
[----:B------:R-:W-:-:S04]  /*02b0*/  FADD.FTZ R2, -R2, -RZ ;  /* 0x800000ff02027221 */ /* 0x000fc80000010100 */
[----:B------:R-:W-:-:S07]  /*02c0*/  FFMA R5, R5, R2, R5 ;  /* 0x0000000205057223 */ /* 0x000fce0000000005 */
.L_x_6:
[----:B------:R-:W-:Y:S05]  /*02d0*/  BSYNC.RECONVERGENT B0 ;  /* 0x0000000000007941 */ /* 0x000fea0003800200 */
.L_x_4:
[----:B------:R-:W0:Y:S01]  /*02e0*/  LDCU.64 UR6, c[0x0][0x390] ;  /* 0x00007200ff0677ac */ /* 0x000e220008000a00 */
[----:B------:R-:W-:Y:S01]  /*02f0*/  FADD R5, R5, R4 ;  /* 0x0000000405057221 */ /* 0x000fe20000000000 */
[----:B0-----:R-:W-:-:S04]  /*0300*/  LEA R2, P0, R3, UR6, 0x2 ;  /* 0x0000000603027c11 */ /* 0x001fc8000f8010ff */
[----:B------:R-:W-:-:S05]  /*0310*/  LEA.HI.X R3, R3, UR7, RZ, 0x2, P0 ;  /* 0x0000000703037c11 */ /* 0x000fca00080f14ff */
[----:B------:R-:W-:Y:S01]  /*0320*/  STG.E desc[UR4][R2.64], R5 ;  /* 0x0000000502007986 */ /* 0x000fe2000c101904 */
[----:B------:R-:W-:Y:S05]  /*0330*/  EXIT ;  /* 0x000000000000794d */ /* 0x000fea0003800000 */
        .weak           $__internal_0_$__cuda_sm20_rcp_rn_f32_slowpath
        .type           $__internal_0_$__cuda_sm20_rcp_rn_f32_slowpath,@function
        .size           $__internal_0_$__cuda_sm20_rcp_rn_f32_slowpath,($__internal_1_$__cuda_sm20_sqrt_rn_f32_slowpath - $__internal_0_$__cuda_sm20_rcp_rn_f32_slowpath)
$__internal_0_$__cuda_sm20_rcp_rn_f32_slowpath:
[----:B------:R-:W-:Y:S01]  /*0340*/  IMAD.SHL.U32 R2, R0, 0x2, RZ ;  /* 0x0000000200027824 */ /* 0x000fe200078e00ff */
[----:B------:R-:W-:Y:S04]  /*0350*/  BSSY.RECONVERGENT B1, `(.L_x_7) ;  /* 0x0000030000017945 */ /* 0x000fe80003800200 */
[----:B------:R-:W-:-:S04]  /*0360*/  SHF.R.U32.HI R2, RZ, 0x18, R2 ;  /* 0x00000018ff027819 */ /* 0x000fc80000011602 */
[----:B------:R-:W-:-:S13]  /*0370*/  ISETP.NE.U32.AND P0, PT, R2, RZ, PT ;  /* 0x000000ff0200720c */ /* 0x000fda0003f05070 */
[----:B------:R-:W-:Y:S05]  /*0380*/  @P0 BRA `(.L_x_8) ;  /* 0x0000000000280947 */ /* 0x000fea0003800000 */
[----:B------:R-:W-:-:S05]  /*0390*/  IMAD.SHL.U32 R2, R0, 0x2, RZ ;  /* 0x0000000200027824 */ /* 0x000fca00078e00ff */
[----:B------:R-:W-:-:S13]  /*03a0*/  ISETP.NE.AND P0, PT, R2, RZ, PT ;  /* 0x000000ff0200720c */ /* 0x000fda0003f05270 */
[----:B------:R-:W-:Y:S01]  /*03b0*/  @P0 FFMA R7, R0, 1.84467440737095516160e+19, RZ ;  /* 0x5f80000000070823 */ /* 0x000fe200000000ff */
[----:B------:R-:W-:Y:S08]  /*03c0*/  @!P0 MUFU.RCP R5, R0 ;  /* 0x0000000000058308 */ /* 0x000ff00000001000 */
[----:B------:R-:W0:Y:S02]  /*03d0*/  @P0 MUFU.RCP R2, R7 ;  /* 0x0000000700020308 */ /* 0x000e240000001000 */
[----:B0-----:R-:W-:-:S04]  /*03e0*/  @P0 FFMA R8, R7, R2, -1 ;  /* 0xbf80000007080423 */ /* 0x001fc80000000002 */
[----:B------:R-:W-:-:S04]  /*03f0*/  @P0 FADD.FTZ R9, -R8, -RZ ;  /* 0x800000ff08090221 */ /* 0x000fc80000010100 */
[----:B------:R-:W-:-:S04]  /*0400*/  @P0 FFMA R2, R2, R9, R2 ;  /* 0x0000000902020223 */ /* 0x000fc80000000002 */
[----:B------:R-:W-:Y:S01]  /*0410*/  @P0 FFMA R5, R2, 1.84467440737095516160e+19, RZ ;  /* 0x5f80000002050823 */ /* 0x000fe200000000ff */
[----:B------:R-:W-:Y:S06]  /*0420*/  BRA `(.L_x_9) ;  /* 0x0000000000887947 */ /* 0x000fec0003800000 */
.L_x_8:
[----:B------:R-:W-:-:S04]  /*0430*/  IADD3 R5, PT, PT, R2, -0xfd, RZ ;  /* 0xffffff0302057810 */ /* 0x000fc80007ffe0ff */
[----:B------:R-:W-:-:S13]  /*0440*/  ISETP.GT.U32.AND P0, PT, R5, 0x1, PT ;  /* 0x000000010500780c */ /* 0x000fda0003f04070 */
[----:B------:R-:W-:Y:S05]  /*0450*/  @P0 BRA `(.L_x_10) ;  /* 0x0000000000780947 */ /* 0x000fea0003800000 */
[----:B------:R-:W-:Y:S01]  /*0460*/  LOP3.LUT R7, R0, 0x7fffff, RZ, 0xc0, !PT ;  /* 0x007fffff00077812 */ /* 0x000fe200078ec0ff */
[----:B------:R-:W-:-:S03]  /*0470*/  IMAD.MOV.U32 R12, RZ, RZ, 0x3 ;  /* 0x00000003ff0c7424 */ /* 0x000fc600078e00ff */
[----:B------:R-:W-:Y:S02]  /*0480*/  LOP3.LUT R7, R7, 0x3f800000, RZ, 0xfc, !PT ;  /* 0x3f80000007077812 */ /* 0x000fe400078efcff */
[----:B------:R-:W-:Y:S02]  /*0490*/  SHF.L.U32 R11, R12, R5, RZ ;  /* 0x000000050c0b7219 */ /* 0x000fe400000006ff */
[----:B------:R-:W0:Y:S02]  /*04a0*/  MUFU.RCP R8, R7 ;  /* 0x0000000700087308 */ /* 0x000e240000001000 */
[----:B0-----:R-:W-:-:S04]  /*04b0*/  FFMA R9, R7, R8, -1 ;  /* 0xbf80000007097423 */ /* 0x001fc80000000008 */
[----:B------:R-:W-:-:S04]  /*04c0*/  FADD.FTZ R9, -R9, -RZ ;  /* 0x800000ff09097221 */ /* 0x000fc80000010100 */
[CCC-:B------:R-:W-:Y:S01]  /*04d0*/  FFMA.RM R10, R8.reuse, R9.reuse, R8.reuse ;  /* 0x00000009080a7223 */ /* 0x1c0fe20000004008 */
[----:B------:R-:W-:-:S04]  /*04e0*/  FFMA.RP R9, R8, R9, R8 ;  /* 0x0000000908097223 */ /* 0x000fc80000008008 */
[C---:B------:R-:W-:Y:S02]  /*04f0*/  LOP3.LUT R8, R10.reuse, 0x7fffff, RZ, 0xc0, !PT ;  /* 0x007fffff0a087812 */ /* 0x040fe400078ec0ff */
[----:B------:R-:W-:Y:S02]  /*0500*/  FSETP.NEU.FTZ.AND P0, PT, R10, R9, PT ;  /* 0x000000090a00720b */ /* 0x000fe40003f1d000 */
[----:B------:R-:W-:Y:S02]  /*0510*/  LOP3.LUT R8, R8, 0x800000, RZ, 0xfc, !PT ;  /* 0x0080000008087812 */ /* 0x000fe400078efcff */
[----:B------:R-:W-:Y:S02]  /*0520*/  SEL R9, RZ, 0xffffffff, !P0 ;  /* 0xffffffffff097807 */ /* 0x000fe40004000000 */
[----:B------:R-:W-:-:S03]  /*0530*/  LOP3.LUT R10, R11, R8, RZ, 0xc0, !PT ;  /* 0x000000080b0a7212 */ /* 0x000fc600078ec0ff */
[----:B------:R-:W-:Y:S01]  /*0540*/  IMAD.MOV R9, RZ, RZ, -R9 ;  /* 0x000000ffff097224 */ /* 0x000fe200078e0a09 */
[----:B------:R-:W-:-:S04]  /*0550*/  SHF.R.U32.HI R10, RZ, R5, R10 ;  /* 0x00000005ff0a7219 */ /* 0x000fc8000001160a */
[----:B------:R-:W-:Y:S02]  /*0560*/  LOP3.LUT P1, RZ, R9, R5, R8, 0xf8, !PT ;  /* 0x0000000509ff7212 */ /* 0x000fe4000782f808 */
[C---:B------:R-:W-:Y:S02]  /*0570*/  LOP3.LUT P0, RZ, R10.reuse, 0x1, RZ, 0xc0, !PT ;  /* 0x000000010aff7812 */ /* 0x040fe4000780c0ff */
[----:B------:R-:W-:-:S04]  /*0580*/  LOP3.LUT P2, RZ, R10, 0x2, RZ, 0xc0, !PT ;  /* 0x000000020aff7812 */ /* 0x000fc8000784c0ff */
[----:B------:R-:W-:Y:S02]  /*0590*/  PLOP3.LUT P0, PT, P0, P1, P2, 0xe0, 0x0 ;  /* 0x000000000000781c */ /* 0x000fe40000703c20 */
[----:B------:R-:W-:Y:S02]  /*05a0*/  LOP3.LUT P1, RZ, R0, 0x7fffff, RZ, 0xc0, !PT ;  /* 0x007fffff00ff7812 */ /* 0x000fe4000782c0ff */
[----:B------:R-:W-:-:S04]  /*05b0*/  SEL R5, RZ, 0x1, !P0 ;  /* 0x00000001ff057807 */ /* 0x000fc80004000000 */
[----:B------:R-:W-:-:S04]  /*05c0*/  IADD3 R5, PT, PT, -R5, RZ, RZ ;  /* 0x000000ff05057210 */ /* 0x000fc80007ffe1ff */
[----:B------:R-:W-:Y:S01]  /*05d0*/  ISETP.GE.AND P0, PT, R5, RZ, PT ;  /* 0x000000ff0500720c */ /* 0x000fe20003f06270 */
[----:B------:R-:W-:-:S05]  /*05e0*/  VIADD R5, R2, 0xffffff04 ;  /* 0xffffff0402057836 */ /* 0x000fca0000000000 */
[----:B------:R-:W-:-:S07]  /*05f0*/  SHF.R.U32.HI R5, RZ, R5, R8 ;  /* 0x00000005ff057219 */ /* 0x000fce0000011608 */
[----:B------:R-:W-:-:S05]  /*0600*/  @!P0 IADD3 R5, PT, PT, R5, 0x1, RZ ;  /* 0x0000000105058810 */ /* 0x000fca0007ffe0ff */
[----:B------:R-:W-:-:S05]  /*0610*/  @!P1 IMAD.SHL.U32 R5, R5, 0x2, RZ ;  /* 0x0000000205059824 */ /* 0x000fca00078e00ff */
[----:B------:R-:W-:Y:S01]  /*0620*/  LOP3.LUT R5, R5, 0x80000000, R0, 0xf8, !PT ;  /* 0x8000000005057812 */ /* 0x000fe200078ef800 */
[----:B------:R-:W-:Y:S06]  /*0630*/  BRA `(.L_x_9) ;  /* 0x0000000000047947 */ /* 0x000fec0003800000 */
.L_x_10:
[----:B------:R0:W1:Y:S02]  /*0640*/  MUFU.RCP R5, R0 ;  /* 0x0000000000057308 */ /* 0x0000640000001000 */
.L_x_9:
[----:B------:R-:W-:Y:S05]  /*0650*/  BSYNC.RECONVERGENT B1 ;  /* 0x0000000000017941 */ /* 0x000fea0003800200 */
.L_x_7:
[----:B------:R-:W-:-:S04]  /*0660*/  HFMA2 R7, -RZ, RZ, 0, 0 ;  /* 0x00000000ff077431 */ /* 0x000fc800000001ff */
[----:B01----:R-:W-:Y:S05]  /*0670*/  RET.REL.NODEC R6 `(_Z6kernelxfPf) ;  /* 0xfffffff806607950 */ /* 0x003fea0003c3ffff */
        .weak           $__internal_1_$__cuda_sm20_sqrt_rn_f32_slowpath
        .type           $__internal_1_$__cuda_sm20_sqrt_rn_f32_slowpath,@function
        .size           $__internal_1_$__cuda_sm20_sqrt_rn_f32_slowpath,(.L_x_14 - $__internal_1_$__cuda_sm20_sqrt_rn_f32_slowpath)
$__internal_1_$__cuda_sm20_sqrt_rn_f32_slowpath:
[----:B------:R-:W-:-:S13]  /*0680*/  LOP3.LUT P0, RZ, R0, 0x7fffffff, RZ, 0xc0, !PT ;  /* 0x7fffffff00ff7812 */ /* 0x000fda000780c0ff */
[----:B------:R-:W-:Y:S01]  /*0690*/  @!P0 IMAD.MOV.U32 R4, RZ, RZ, R0 ;  /* 0x000000ffff048224 */ /* 0x000fe200078e0000 */
[----:B------:R-:W-:Y:S06]  /*06a0*/  @!P0 BRA `(.L_x_11) ;  /* 0x0000000000408947 */ /* 0x000fec0003800000 */
[----:B------:R-:W-:-:S13]  /*06b0*/  FSETP.GEU.FTZ.AND P0, PT, R0, RZ, PT ;  /* 0x000000ff0000720b */ /* 0x000fda0003f1e000 */
[----:B------:R-:W-:Y:S01]  /*06c0*/  @!P0 MOV R4, 0x7fffffff ;  /* 0x7fffffff00048802 */ /* 0x000fe20000000f00 */
[----:B------:R-:W-:Y:S06]  /*06d0*/  @!P0 BRA `(.L_x_11) ;  /* 0x0000000000348947 */ /* 0x000fec0003800000 */
[----:B------:R-:W-:-:S13]  /*06e0*/  FSETP.GTU.FTZ.AND P0, PT, |R0|, +INF , PT ;  /* 0x7f8000000000780b */ /* 0x000fda0003f1c200 */
[----:B------:R-:W-:Y:S01]  /*06f0*/  @P0 FADD.FTZ R4, R0, 1 ;  /* 0x3f80000000040421 */ /* 0x000fe20000010000 */
[----:B------:R-:W-:Y:S06]  /*0700*/  @P0 BRA `(.L_x_11) ;  /* 0x0000000000280947 */ /* 0x000fec0003800000 */
[----:B------:R-:W-:-:S13]  /*0710*/  FSETP.NEU.FTZ.AND P0, PT, |R0|, +INF , PT ;  /* 0x7f8000000000780b */ /* 0x000fda0003f1d200 */
[----:B------:R-:W-:-:S04]  /*0720*/  @P0 FFMA R5, R0, 1.84467440737095516160e+19, RZ ;  /* 0x5f80000000050823 */ /* 0x000fc800000000ff */
[----:B------:R-:W0:Y:S02]  /*0730*/  @P0 MUFU.RSQ R4, R5 ;  /* 0x0000000500040308 */ /* 0x000e240000001400 */
[----:B0-----:R-:W-:Y:S01]  /*0740*/  @P0 FMUL.FTZ R6, R5, R4 ;  /* 0x0000000405060220 */ /* 0x001fe20000410000 */
[----:B------:R-:W-:Y:S01]  /*0750*/  @P0 FMUL.FTZ R8, R4, 0.5 ;  /* 0x3f00000004080820 */ /* 0x000fe20000410000 */
[----:B------:R-:W-:Y:S02]  /*0760*/  @!P0 IMAD.MOV.U32 R4, RZ, RZ, R0 ;  /* 0x000000ffff048224 */ /* 0x000fe400078e0000 */
[----:B------:R-:W-:-:S04]  /*0770*/  @P0 FADD.FTZ R7, -R6, -RZ ;  /* 0x800000ff06070221 */ /* 0x000fc80000010100 */
[----:B------:R-:W-:-:S04]  /*0780*/  @P0 FFMA R7, R6, R7, R5 ;  /* 0x0000000706070223 */ /* 0x000fc80000000005 */
[----:B------:R-:W-:-:S04]  /*0790*/  @P0 FFMA R7, R7, R8, R6 ;  /* 0x0000000807070223 */ /* 0x000fc80000000006 */
[----:B------:R-:W-:-:S07]  /*07a0*/  @P0 FMUL.FTZ R4, R7, 2.3283064365386962891e-10 ;  /* 0x2f80000007040820 */ /* 0x000fce0000410000 */
.L_x_11:
[----:B------:R-:W-:Y:S01]  /*07b0*/  HFMA2 R5, -RZ, RZ, 0, 0 ;  /* 0x00000000ff057431 */ /* 0x000fe200000001ff */
[----:B------:R-:W-:Y:S01]  /*07c0*/  MOV R0, R4 ;  /* 0x0000000400007202 */ /* 0x000fe20000000f00 */
[----:B------:R-:W-:-:S04]  /*07d0*/  IMAD.MOV.U32 R4, RZ, RZ, R9 ;  /* 0x000000ffff047224 */ /* 0x000fc800078e0009 */
[----:B------:R-:W-:Y:S05]  /*07e0*/  RET.REL.NODEC R4 `(_Z6kernelxfPf) ;  /* 0xfffffff804047950 */ /* 0x000fea0003c3ffff */
.L_x_12:
[----:B------:R-:W-:-:S00]  /*07f0*/  BRA `(.L_x_12) ;  /* 0xfffffffc00fc7947 */ /* 0x000fc0000383ffff */
[----:B------:R-:W-:-:S00]  /*0800*/  NOP ;  /* 0x0000000000007918 */ /* 0x000fc00000000000 */
[----:B------:R-:W-:-:S00]  /*0810*/  NOP ;  /* 0x0000000000007918 */ /* 0x000fc00000000000 */
[----:B------:R-:W-:-:S00]  /*0820*/  NOP ;  /* 0x0000000000007918 */ /* 0x000fc00000000000 */
[----:B------:R-:W-:-:S00]  /*0830*/  NOP ;  /* 0x0000000000007918 */ /* 0x000fc00000000000 */
[----:B------:R-:W-:-:S00]  /*0840*/  NOP ;  /* 0x0000000000007918 */ /* 0x000fc00000000000 */
[----:B------:R-:W-:-:S00]  /*0850*/  NOP ;  /* 0x0000000000007918 */ /* 0x000fc00000000000 */
[----:B------:R-:W-:-:S00]  /*0860*/  NOP ;  /* 0x0000000000007918 */ /* 0x000fc00000000000 */
[----:B------:R-:W-:-:S00]  /*0870*/  NOP ;  /* 0x0000000000007918 */ /* 0x000fc00000000000 */
.L_x_14:


//--------------------- .nv.shared.reserved.0     --------------------------
	.section	.nv.shared.reserved.0,"aw",@nobits
	.weak		__nv_reservedSMEM_offset_0_alias
	.size		__nv_reservedSMEM_offset_0_alias, 0, 64
	.other		__nv_reservedSMEM_offset_0_alias,@"STO_CUDA_RESERVED_SHARED STV_DEFAULT"
__nv_reservedSMEM_offset_0_alias:
	.zero		0
	.zero		64


//--------------------- .nv.constant0._Z6kernelxfPf --------------------------
	.section	.nv.constant0._Z6kernelxfPf,"a",@progbits
	.sectionflags	@""
	.align	4
.nv.constant0._Z6kernelxfPf:
	.zero		920


//--------------------- SYMBOLS --------------------------

	.type		.nv.reservedSmem.offset0,@object
	.size		.nv.reservedSmem.offset0,0x4
